//
// Generated by NVIDIA NVVM Compiler
//
// Compiler Build ID: CL-36424714
// Cuda compilation tools, release 13.0, V13.0.88
// Based on NVVM 20.0.0
//

.version 9.0
.target sm_100
.address_size 64

	// .globl	_Z13conv_1D_basicPfS_ii
.const .align 4 .b8 d_kernel[36];

.visible .entry _Z13conv_1D_basicPfS_ii(
	.param .u64 .ptr .align 1 _Z13conv_1D_basicPfS_ii_param_0,
	.param .u64 .ptr .align 1 _Z13conv_1D_basicPfS_ii_param_1,
	.param .u32 _Z13conv_1D_basicPfS_ii_param_2,
	.param .u32 _Z13conv_1D_basicPfS_ii_param_3
)
{
	.reg .pred 	%p<55>;
	.reg .b32 	%r<43>;
	.reg .b32 	%f<96>;
	.reg .b64 	%rd<49>;

	ld.param.u64 	%rd6, [_Z13conv_1D_basicPfS_ii_param_0];
	ld.param.u64 	%rd5, [_Z13conv_1D_basicPfS_ii_param_1];
	ld.param.u32 	%r28, [_Z13conv_1D_basicPfS_ii_param_2];
	ld.param.u32 	%r29, [_Z13conv_1D_basicPfS_ii_param_3];
	cvta.to.global.u64 	%rd1, %rd6;
	mov.u32 	%r30, %ctaid.x;
	mov.u32 	%r31, %ntid.x;
	mov.u32 	%r32, %tid.x;
	mad.lo.s32 	%r1, %r30, %r31, %r32;
	shr.u32 	%r33, %r28, 31;
	add.s32 	%r34, %r28, %r33;
	shr.s32 	%r35, %r34, 1;
	sub.s32 	%r2, %r1, %r35;
	setp.lt.s32 	%p1, %r28, 1;
	mov.f32 	%f75, 0f00000000;
	@%p1 bra 	$L__BB0_41;
	and.b32  	%r3, %r28, 7;
	setp.lt.u32 	%p2, %r28, 8;
	mov.f32 	%f75, 0f00000000;
	mov.b32 	%r41, 0;
	@%p2 bra 	$L__BB0_20;
	and.b32  	%r41, %r28, 2147483640;
	mov.f32 	%f75, 0f00000000;
	mov.b32 	%r39, 0;
	mov.u64 	%rd8, d_kernel;
$L__BB0_3:
	.pragma "nounroll";
	add.s32 	%r6, %r2, %r39;
	setp.lt.s32 	%p3, %r6, 0;
	setp.ge.s32 	%p4, %r6, %r29;
	mul.wide.u32 	%rd7, %r39, 4;
	add.s64 	%rd2, %rd8, %rd7;
	or.pred  	%p5, %p3, %p4;
	@%p5 bra 	$L__BB0_5;
	mul.wide.u32 	%rd9, %r6, 4;
	add.s64 	%rd10, %rd1, %rd9;
	ld.global.f32 	%f42, [%rd10];
	ld.const.f32 	%f43, [%rd2];
	fma.rn.f32 	%f75, %f42, %f43, %f75;
$L__BB0_5:
	add.s32 	%r7, %r6, 1;
	setp.lt.s32 	%p6, %r7, 0;
	setp.ge.s32 	%p7, %r7, %r29;
	or.pred  	%p8, %p6, %p7;
	@%p8 bra 	$L__BB0_7;
	mul.wide.u32 	%rd11, %r7, 4;
	add.s64 	%rd12, %rd1, %rd11;
	ld.global.f32 	%f44, [%rd12];
	ld.const.f32 	%f45, [%rd2+4];
	fma.rn.f32 	%f75, %f44, %f45, %f75;
$L__BB0_7:
	add.s32 	%r8, %r6, 2;
	setp.lt.s32 	%p9, %r8, 0;
	setp.ge.s32 	%p10, %r8, %r29;
	or.pred  	%p11, %p9, %p10;
	@%p11 bra 	$L__BB0_9;
	mul.wide.u32 	%rd13, %r8, 4;
	add.s64 	%rd14, %rd1, %rd13;
	ld.global.f32 	%f46, [%rd14];
	ld.const.f32 	%f47, [%rd2+8];
	fma.rn.f32 	%f75, %f46, %f47, %f75;
$L__BB0_9:
	add.s32 	%r9, %r6, 3;
	setp.lt.s32 	%p12, %r9, 0;
	setp.ge.s32 	%p13, %r9, %r29;
	or.pred  	%p14, %p12, %p13;
	@%p14 bra 	$L__BB0_11;
	mul.wide.u32 	%rd15, %r9, 4;
	add.s64 	%rd16, %rd1, %rd15;
	ld.global.f32 	%f48, [%rd16];
	ld.const.f32 	%f49, [%rd2+12];
	fma.rn.f32 	%f75, %f48, %f49, %f75;
$L__BB0_11:
	add.s32 	%r10, %r6, 4;
	setp.lt.s32 	%p15, %r10, 0;
	setp.ge.s32 	%p16, %r10, %r29;
	or.pred  	%p17, %p15, %p16;
	@%p17 bra 	$L__BB0_13;
	mul.wide.u32 	%rd17, %r10, 4;
	add.s64 	%rd18, %rd1, %rd17;
	ld.global.f32 	%f50, [%rd18];
	ld.const.f32 	%f51, [%rd2+16];
	fma.rn.f32 	%f75, %f50, %f51, %f75;
$L__BB0_13:
	add.s32 	%r11, %r6, 5;
	setp.lt.s32 	%p18, %r11, 0;
	setp.ge.s32 	%p19, %r11, %r29;
	or.pred  	%p20, %p18, %p19;
	@%p20 bra 	$L__BB0_15;
	mul.wide.u32 	%rd19, %r11, 4;
	add.s64 	%rd20, %rd1, %rd19;
	ld.global.f32 	%f52, [%rd20];
	ld.const.f32 	%f53, [%rd2+20];
	fma.rn.f32 	%f75, %f52, %f53, %f75;
$L__BB0_15:
	add.s32 	%r12, %r6, 6;
	setp.lt.s32 	%p21, %r12, 0;
	setp.ge.s32 	%p22, %r12, %r29;
	or.pred  	%p23, %p21, %p22;
	@%p23 bra 	$L__BB0_17;
	mul.wide.u32 	%rd21, %r12, 4;
	add.s64 	%rd22, %rd1, %rd21;
	ld.global.f32 	%f54, [%rd22];
	ld.const.f32 	%f55, [%rd2+24];
	fma.rn.f32 	%f75, %f54, %f55, %f75;
$L__BB0_17:
	add.s32 	%r13, %r6, 7;
	setp.lt.s32 	%p24, %r13, 0;
	setp.ge.s32 	%p25, %r13, %r29;
	or.pred  	%p26, %p24, %p25;
	@%p26 bra 	$L__BB0_19;
	mul.wide.u32 	%rd23, %r13, 4;
	add.s64 	%rd24, %rd1, %rd23;
	ld.global.f32 	%f56, [%rd24];
	ld.const.f32 	%f57, [%rd2+28];
	fma.rn.f32 	%f75, %f56, %f57, %f75;
$L__BB0_19:
	add.s32 	%r39, %r39, 8;
	setp.ne.s32 	%p27, %r39, %r41;
	@%p27 bra 	$L__BB0_3;
$L__BB0_20:
	setp.eq.s32 	%p28, %r3, 0;
	@%p28 bra 	$L__BB0_41;
	and.b32  	%r16, %r28, 3;
	setp.lt.u32 	%p29, %r3, 4;
	@%p29 bra 	$L__BB0_31;
	add.s32 	%r17, %r2, %r41;
	setp.lt.s32 	%p30, %r17, 0;
	setp.ge.s32 	%p31, %r17, %r29;
	mul.wide.u32 	%rd25, %r41, 4;
	mov.u64 	%rd26, d_kernel;
	add.s64 	%rd3, %rd26, %rd25;
	or.pred  	%p32, %p30, %p31;
	@%p32 bra 	$L__BB0_24;
	mul.wide.u32 	%rd27, %r17, 4;
	add.s64 	%rd28, %rd1, %rd27;
	ld.global.f32 	%f59, [%rd28];
	ld.const.f32 	%f60, [%rd3];
	fma.rn.f32 	%f75, %f59, %f60, %f75;
$L__BB0_24:
	add.s32 	%r18, %r17, 1;
	setp.lt.s32 	%p33, %r18, 0;
	setp.ge.s32 	%p34, %r18, %r29;
	or.pred  	%p35, %p33, %p34;
	@%p35 bra 	$L__BB0_26;
	mul.wide.u32 	%rd29, %r18, 4;
	add.s64 	%rd30, %rd1, %rd29;
	ld.global.f32 	%f61, [%rd30];
	ld.const.f32 	%f62, [%rd3+4];
	fma.rn.f32 	%f75, %f61, %f62, %f75;
$L__BB0_26:
	add.s32 	%r19, %r17, 2;
	setp.lt.s32 	%p36, %r19, 0;
	setp.ge.s32 	%p37, %r19, %r29;
	or.pred  	%p38, %p36, %p37;
	@%p38 bra 	$L__BB0_28;
	mul.wide.u32 	%rd31, %r19, 4;
	add.s64 	%rd32, %rd1, %rd31;
	ld.global.f32 	%f63, [%rd32];
	ld.const.f32 	%f64, [%rd3+8];
	fma.rn.f32 	%f75, %f63, %f64, %f75;
$L__BB0_28:
	add.s32 	%r20, %r17, 3;
	setp.lt.s32 	%p39, %r20, 0;
	setp.ge.s32 	%p40, %r20, %r29;
	or.pred  	%p41, %p39, %p40;
	@%p41 bra 	$L__BB0_30;
	mul.wide.u32 	%rd33, %r20, 4;
	add.s64 	%rd34, %rd1, %rd33;
	ld.global.f32 	%f65, [%rd34];
	ld.const.f32 	%f66, [%rd3+12];
	fma.rn.f32 	%f75, %f65, %f66, %f75;
$L__BB0_30:
	add.s32 	%r41, %r41, 4;
$L__BB0_31:
	setp.eq.s32 	%p42, %r16, 0;
	@%p42 bra 	$L__BB0_41;
	setp.eq.s32 	%p43, %r16, 1;
	@%p43 bra 	$L__BB0_38;
	add.s32 	%r23, %r2, %r41;
	setp.lt.s32 	%p44, %r23, 0;
	setp.ge.s32 	%p45, %r23, %r29;
	mul.wide.u32 	%rd35, %r41, 4;
	mov.u64 	%rd36, d_kernel;
	add.s64 	%rd4, %rd36, %rd35;
	or.pred  	%p46, %p44, %p45;
	@%p46 bra 	$L__BB0_35;
	mul.wide.u32 	%rd37, %r23, 4;
	add.s64 	%rd38, %rd1, %rd37;
	ld.global.f32 	%f68, [%rd38];
	ld.const.f32 	%f69, [%rd4];
	fma.rn.f32 	%f75, %f68, %f69, %f75;
$L__BB0_35:
	add.s32 	%r24, %r23, 1;
	setp.lt.s32 	%p47, %r24, 0;
	setp.ge.s32 	%p48, %r24, %r29;
	or.pred  	%p49, %p47, %p48;
	@%p49 bra 	$L__BB0_37;
	mul.wide.u32 	%rd39, %r24, 4;
	add.s64 	%rd40, %rd1, %rd39;
	ld.global.f32 	%f70, [%rd40];
	ld.const.f32 	%f71, [%rd4+4];
	fma.rn.f32 	%f75, %f70, %f71, %f75;
$L__BB0_37:
	add.s32 	%r41, %r41, 2;
$L__BB0_38:
	and.b32  	%r38, %r28, 1;
	setp.eq.b32 	%p50, %r38, 1;
	not.pred 	%p51, %p50;
	@%p51 bra 	$L__BB0_41;
	add.s32 	%r27, %r2, %r41;
	setp.lt.s32 	%p52, %r27, 0;
	setp.ge.s32 	%p53, %r27, %r29;
	or.pred  	%p54, %p52, %p53;
	@%p54 bra 	$L__BB0_41;
	mul.wide.u32 	%rd41, %r27, 4;
	add.s64 	%rd42, %rd1, %rd41;
	ld.global.f32 	%f72, [%rd42];
	mul.wide.u32 	%rd43, %r41, 4;
	mov.u64 	%rd44, d_kernel;
	add.s64 	%rd45, %rd44, %rd43;
	ld.const.f32 	%f73, [%rd45];
	fma.rn.f32 	%f75, %f72, %f73, %f75;
$L__BB0_41:
	cvta.to.global.u64 	%rd46, %rd5;
	mul.wide.s32 	%rd47, %r1, 4;
	add.s64 	%rd48, %rd46, %rd47;
	st.global.f32 	[%rd48], %f75;
	ret;

}


// ===== COMPILED SASS (sm_100) =====

	.target	sm_100

	.elftype	@"ET_EXEC"


//--------------------- .note.nv.tkinfo           --------------------------
	.section	.note.nv.tkinfo,"",@"SHT_NOTE"
	.sectionflags	@"SHF_NOTE_NV_TKINFO"
	.tkinfo
        /*0018*/ 	.word	0x00000002
        /*0030*/ 	.string	""
        /*0030*/ 	.string	"ptxas"
        /*0030*/ 	.string	"Cuda compilation tools, release 13.0, V13.0.88"
        /*0030*/ 	.string	"Build cuda_13.0.r13.0/compiler.36424714_0"
        /*0030*/ 	.string	"-arch sm_100 -m 64 "



//--------------------- .note.nv.cuinfo           --------------------------
	.section	.note.nv.cuinfo,"",@"SHT_NOTE"
	.sectionflags	@"SHF_NOTE_NV_CUINFO"
        /*0018*/ 	.short	0x0002
        /*001a*/ 	.short	0x0064
        /*001c*/ 	.short	0x0082
	.zero		2


//--------------------- .nv.info                  --------------------------
	.section	.nv.info,"",@"SHT_CUDA_INFO"
	.align	4


	//----- nvinfo : EIATTR_REGCOUNT
	.align		4
        /*0000*/ 	.byte	0x04, 0x2f
        /*0002*/ 	.short	(.L_2 - .L_1)
	.align		4
.L_1:
        /*0004*/ 	.word	index@(_Z13conv_1D_basicPfS_ii)
        /*0008*/ 	.word	0x00000020


	//----- nvinfo : EIATTR_FRAME_SIZE
	.align		4
.L_2:
        /*000c*/ 	.byte	0x04, 0x11
        /*000e*/ 	.short	(.L_4 - .L_3)
	.align		4
.L_3:
        /*0010*/ 	.word	index@(_Z13conv_1D_basicPfS_ii)
        /*0014*/ 	.word	0x00000000


	//----- nvinfo : EIATTR_MIN_STACK_SIZE
	.align		4
.L_4:
        /*0018*/ 	.byte	0x04, 0x12
        /*001a*/ 	.short	(.L_6 - .L_5)
	.align		4
.L_5:
        /*001c*/ 	.word	index@(_Z13conv_1D_basicPfS_ii)
        /*0020*/ 	.word	0x00000000
.L_6:


//--------------------- .nv.compat                --------------------------
	.section	.nv.compat,"",@"SHT_CUDA_COMPAT_INFO"
	.align	4
        /*0000*/ 	.byte	0x02, 0x09, 0x00, 0x00, 0x02, 0x02, 0x01, 0x00, 0x02, 0x05, 0x05, 0x00, 0x03, 0x07, 0x01, 0x01
        /*0010*/ 	.byte	0x02, 0x03, 0x00, 0x00, 0x02, 0x06, 0x01, 0x00, 0x04, 0x0b, 0x08, 0x00, 0x09, 0x00, 0x00, 0x00
        /*0020*/ 	.byte	0x00, 0x00, 0x00, 0x00


//--------------------- .nv.info._Z13conv_1D_basicPfS_ii --------------------------
	.section	.nv.info._Z13conv_1D_basicPfS_ii,"",@"SHT_CUDA_INFO"
	.sectionflags	@""
	.align	4


	//----- nvinfo : EIATTR_CUDA_API_VERSION
	.align		4
        /*0000*/ 	.byte	0x04, 0x37
        /*0002*/ 	.short	(.L_8 - .L_7)
.L_7:
        /*0004*/ 	.word	0x00000082


	//----- nvinfo : EIATTR_KPARAM_INFO
	.align		4
.L_8:
        /*0008*/ 	.byte	0x04, 0x17
        /*000a*/ 	.short	(.L_10 - .L_9)
.L_9:
        /*000c*/ 	.word	0x00000000
        /*0010*/ 	.short	0x0003
        /*0012*/ 	.short	0x0014
        /*0014*/ 	.byte	0x00, 0xf0, 0x11, 0x00


	//----- nvinfo : EIATTR_KPARAM_INFO
	.align		4
.L_10:
        /*0018*/ 	.byte	0x04, 0x17
        /*001a*/ 	.short	(.L_12 - .L_11)
.L_11:
        /*001c*/ 	.word	0x00000000
        /*0020*/ 	.short	0x0002
        /*0022*/ 	.short	0x0010
        /*0024*/ 	.byte	0x00, 0xf0, 0x11, 0x00


	//----- nvinfo : EIATTR_KPARAM_INFO
	.align		4
.L_12:
        /*0028*/ 	.byte	0x04, 0x17
        /*002a*/ 	.short	(.L_14 - .L_13)
.L_13:
        /*002c*/ 	.word	0x00000000
        /*0030*/ 	.short	0x0001
        /*0032*/ 	.short	0x0008
        /*0034*/ 	.byte	0x00, 0xf5, 0x21, 0x00


	//----- nvinfo : EIATTR_KPARAM_INFO
	.align		4
.L_14:
        /*0038*/ 	.byte	0x04, 0x17
        /*003a*/ 	.short	(.L_16 - .L_15)
.L_15:
        /*003c*/ 	.word	0x00000000
        /*0040*/ 	.short	0x0000
        /*0042*/ 	.short	0x0000
        /*0044*/ 	.byte	0x00, 0xf5, 0x21, 0x00


	//----- nvinfo : EIATTR_SPARSE_MMA_MASK
	.align		4
.L_16:
        /*0048*/ 	.byte	0x03, 0x50
        /*004a*/ 	.short	0x0000


	//----- nvinfo : EIATTR_MAXREG_COUNT
	.align		4
        /*004c*/ 	.byte	0x03, 0x1b
        /*004e*/ 	.short	0x00ff


	//----- nvinfo : EIATTR_MERCURY_ISA_VERSION
	.align		4
        /*0050*/ 	.byte	0x03, 0x5f
        /*0052*/ 	.short	0x0101


	//----- nvinfo : EIATTR_VRC_CTA_INIT_COUNT
	.align		4
        /*0054*/ 	.byte	0x02, 0x4a
	.zero		1
	.zero		1


	//----- nvinfo : EIATTR_EXIT_INSTR_OFFSETS
	.align		4
        /*0058*/ 	.byte	0x04, 0x1c
        /*005a*/ 	.short	(.L_18 - .L_17)


	//   ....[0]....
.L_17:
        /*005c*/ 	.word	0x00000ae0


	//----- nvinfo : EIATTR_CRS_STACK_SIZE
	.align		4
.L_18:
        /*0060*/ 	.byte	0x04, 0x1e
        /*0062*/ 	.short	(.L_20 - .L_19)
.L_19:
        /*0064*/ 	.word	0x00000000


	//----- nvinfo : EIATTR_CBANK_PARAM_SIZE
	.align		4
.L_20:
        /*0068*/ 	.byte	0x03, 0x19
        /*006a*/ 	.short	0x0018


	//----- nvinfo : EIATTR_PARAM_CBANK
	.align		4
        /*006c*/ 	.byte	0x04, 0x0a
        /*006e*/ 	.short	(.L_22 - .L_21)
	.align		4
.L_21:
        /*0070*/ 	.word	index@(.nv.constant0._Z13conv_1D_basicPfS_ii)
        /*0074*/ 	.short	0x0380
        /*0076*/ 	.short	0x0018


	//----- nvinfo : EIATTR_SW_WAR
	.align		4
.L_22:
        /*0078*/ 	.byte	0x04, 0x36
        /*007a*/ 	.short	(.L_24 - .L_23)
.L_23:
        /*007c*/ 	.word	0x00000008
.L_24:


//--------------------- .nv.callgraph             --------------------------
	.section	.nv.callgraph,"",@"SHT_CUDA_CALLGRAPH"
	.align	4
	.sectionentsize	8
	.align		4
        /*0000*/ 	.word	0x00000000
	.align		4
        /*0004*/ 	.word	0xffffffff
	.align		4
        /*0008*/ 	.word	0x00000000
	.align		4
        /*000c*/ 	.word	0xfffffffe
	.align		4
        /*0010*/ 	.word	0x00000000
	.align		4
        /*0014*/ 	.word	0xfffffffd
	.align		4
        /*0018*/ 	.word	0x00000000
	.align		4
        /*001c*/ 	.word	0xfffffffc


//--------------------- .nv.constant3             --------------------------
	.section	.nv.constant3,"a",@progbits
	.align	4
.nv.constant3:
	.type		d_kernel,@object
	.size		d_kernel,(.L_0 - d_kernel)
d_kernel:
	.zero		36
.L_0:


//--------------------- .text._Z13conv_1D_basicPfS_ii --------------------------
	.section	.text._Z13conv_1D_basicPfS_ii,"ax",@progbits
	.align	128
        .global         _Z13conv_1D_basicPfS_ii
        .type           _Z13conv_1D_basicPfS_ii,@function
        .size           _Z13conv_1D_basicPfS_ii,(.L_x_7 - _Z13conv_1D_basicPfS_ii)
        .other          _Z13conv_1D_basicPfS_ii,@"STO_CUDA_ENTRY STV_DEFAULT"
_Z13conv_1D_basicPfS_ii:
.text._Z13conv_1D_basicPfS_ii:
[----:B------:R-:W-:Y:S01]  /*0000*/  LDC R1, c[0x0][0x37c] ;  /* 0x0000df00ff017b82 */ /* 0x000fe20000000800 */
[----:B------:R-:W0:Y:S01]  /*0010*/  S2R R3, SR_TID.X ;  /* 0x0000000000037919 */ /* 0x000e220000002100 */
[----:B------:R-:W1:Y:S06]  /*0020*/  LDCU UR5, c[0x0][0x390] ;  /* 0x00007200ff0577ac */ /* 0x000e6c0008000800 */
[----:B------:R-:W0:Y:S01]  /*0030*/  S2UR UR4, SR_CTAID.X ;  /* 0x00000000000479c3 */ /* 0x000e220000002500 */
[----:B------:R-:W-:Y:S01]  /*0040*/  HFMA2 R0, -RZ, RZ, 0, 0 ;  /* 0x00000000ff007431 */ /* 0x000fe200000001ff */
[----:B------:R-:W2:Y:S06]  /*0050*/  LDCU.64 UR8, c[0x0][0x358] ;  /* 0x00006b00ff0877ac */ /* 0x000eac0008000a00 */
[----:B------:R-:W0:Y:S01]  /*0060*/  LDC R2, c[0x0][0x360] ;  /* 0x0000d800ff027b82 */ /* 0x000e220000000800 */
[----:B-1----:R-:W-:Y:S01]  /*0070*/  UISETP.GE.AND UP0, UPT, UR5, 0x1, UPT ;  /* 0x000000010500788c */ /* 0x002fe2000bf06270 */
[----:B0-----:R-:W-:-:S08]  /*0080*/  IMAD R2, R2, UR4, R3 ;  /* 0x0000000402027c24 */ /* 0x001fd0000f8e0203 */
[----:B--2---:R-:W-:Y:S05]  /*0090*/  BRA.U !UP0, `(.L_x_0) ;  /* 0x0000000908847547 */ /* 0x004fea000b800000 */
[----:B------:R-:W-:Y:S01]  /*00a0*/  UISETP.GE.U32.AND UP0, UPT, UR5, 0x8, UPT ;  /* 0x000000080500788c */ /* 0x000fe2000bf06070 */
[----:B------:R-:W-:Y:S01]  /*00b0*/  MOV R0, RZ ;  /* 0x000000ff00007202 */ /* 0x000fe20000000f00 */
[----:B------:R-:W-:Y:S01]  /*00c0*/  ULEA.HI UR4, UR5, UR5, URZ, 0x1 ;  /* 0x0000000505047291 */ /* 0x000fe2000f8f08ff */
[----:B------:R-:W-:Y:S01]  /*00d0*/  IMAD.MOV.U32 R3, RZ, RZ, RZ ;  /* 0x000000ffff037224 */ /* 0x000fe200078e00ff */
[----:B------:R-:W-:Y:S02]  /*00e0*/  ULOP3.LUT UR6, UR5, 0x7, URZ, 0xc0, !UPT ;  /* 0x0000000705067892 */ /* 0x000fe4000f8ec0ff */
[----:B------:R-:W-:Y:S02]  /*00f0*/  USHF.R.S32.HI UR4, URZ, 0x1, UR4 ;  /* 0x00000001ff047899 */ /* 0x000fe40008011404 */
[----:B------:R-:W-:-:S04]  /*0100*/  UISETP.NE.AND UP1, UPT, UR6, URZ, UPT ;  /* 0x000000ff0600728c */ /* 0x000fc8000bf25270 */
[----:B------:R-:W-:Y:S01]  /*0110*/  IADD3 R4, PT, PT, R2, -UR4, RZ ;  /* 0x8000000402047c10 */ /* 0x000fe2000fffe0ff */
[----:B------:R-:W-:Y:S06]  /*0120*/  BRA.U !UP0, `(.L_x_1) ;  /* 0x0000000508247547 */ /* 0x000fec000b800000 */
[----:B------:R-:W-:Y:S01]  /*0130*/  ULOP3.LUT UR4, UR5, 0x7ffffff8, URZ, 0xc0, !UPT ;  /* 0x7ffffff805047892 */ /* 0x000fe2000f8ec0ff */
[----:B------:R-:W-:Y:S01]  /*0140*/  IMAD.MOV.U32 R0, RZ, RZ, RZ ;  /* 0x000000ffff007224 */ /* 0x000fe200078e00ff */
[----:B------:R-:W-:Y:S01]  /*0150*/  MOV R7, RZ ;  /* 0x000000ff00077202 */ /* 0x000fe20000000f00 */
[----:B------:R-:W0:Y:S03]  /*0160*/  LDCU UR7, c[0x0][0x394] ;  /* 0x00007280ff0777ac */ /* 0x000e260008000800 */
[----:B------:R-:W-:-:S07]  /*0170*/  IMAD.U32 R3, RZ, RZ, UR4 ;  /* 0x00000004ff037e24 */ /* 0x000fce000f8e00ff */
.L_x_2:
[----:B------:R-:W-:-:S04]  /*0180*/  IADD3 R25, PT, PT, R4, R7, RZ ;  /* 0x0000000704197210 */ /* 0x000fc80007ffe0ff */
[----:B0-----:R-:W-:-:S04]  /*0190*/  ISETP.GE.AND P6, PT, R25, UR7, PT ;  /* 0x0000000719007c0c */ /* 0x001fc8000bfc6270 */
[----:B------:R-:W-:-:S13]  /*01a0*/  ISETP.LT.OR P6, PT, R25, RZ, P6 ;  /* 0x000000ff1900720c */ /* 0x000fda00037c1670 */
[----:B------:R-:W0:Y:S02]  /*01b0*/  @!P6 LDC.64 R8, c[0x0][0x380] ;  /* 0x0000e000ff08eb82 */ /* 0x000e240000000a00 */
[----:B0-----:R-:W-:-:S05]  /*01c0*/  @!P6 IMAD.WIDE.U32 R8, R25, 0x4, R8 ;  /* 0x000000041908e825 */ /* 0x001fca00078e0008 */
[----:B------:R0:W2:Y:S01]  /*01d0*/  @!P6 LDG.E R11, desc[UR8][R8.64] ;  /* 0x00000008080be981 */ /* 0x0000a2000c1e1900 */
[----:B------:R-:W-:Y:S01]  /*01e0*/  VIADD R15, R25, 0x1 ;  /* 0x00000001190f7836 */ /* 0x000fe20000000000 */
[----:B------:R-:W-:Y:S01]  /*01f0*/  SHF.L.U32 R5, R7, 0x2, RZ ;  /* 0x0000000207057819 */ /* 0x000fe200000006ff */
[C---:B------:R-:W-:Y:S01]  /*0200*/  VIADD R29, R25.reuse, 0x2 ;  /* 0x00000002191d7836 */ /* 0x040fe20000000000 */
[C---:B------:R-:W-:Y:S01]  /*0210*/  IADD3 R27, PT, PT, R25.reuse, 0x3, RZ ;  /* 0x00000003191b7810 */ /* 0x040fe20007ffe0ff */
[----:B------:R-:W-:Y:S01]  /*0220*/  VIADD R6, R25, 0x4 ;  /* 0x0000000419067836 */ /* 0x000fe20000000000 */
[----:B------:R-:W-:Y:S01]  /*0230*/  ISETP.GE.AND P0, PT, R15, UR7, PT ;  /* 0x000000070f007c0c */ /* 0x000fe2000bf06270 */
[----:B------:R-:W2:Y:S01]  /*0240*/  @!P6 LDC R10, c[0x3][R5] ;  /* 0x00c00000050aeb82 */ /* 0x000ea20000000800 */
[----:B------:R-:W-:Y:S02]  /*0250*/  ISETP.GE.AND P1, PT, R29, UR7, PT ;  /* 0x000000071d007c0c */ /* 0x000fe4000bf26270 */
[----:B------:R-:W-:Y:S01]  /*0260*/  ISETP.LT.OR P0, PT, R15, RZ, P0 ;  /* 0x000000ff0f00720c */ /* 0x000fe20000701670 */
[----:B0-----:R-:W-:Y:S01]  /*0270*/  VIADD R9, R25, 0x6 ;  /* 0x0000000619097836 */ /* 0x001fe20000000000 */
[----:B------:R-:W-:-:S02]  /*0280*/  ISETP.GE.AND P2, PT, R27, UR7, PT ;  /* 0x000000071b007c0c */ /* 0x000fc4000bf46270 */
[----:B------:R-:W-:Y:S02]  /*0290*/  ISETP.LT.OR P1, PT, R29, RZ, P1 ;  /* 0x000000ff1d00720c */ /* 0x000fe40000f21670 */
[----:B------:R-:W-:Y:S02]  /*02a0*/  IADD3 R8, PT, PT, R25, 0x5, RZ ;  /* 0x0000000519087810 */ /* 0x000fe40007ffe0ff */
[----:B------:R-:W-:Y:S02]  /*02b0*/  ISETP.GE.AND P3, PT, R6, UR7, PT ;  /* 0x0000000706007c0c */ /* 0x000fe4000bf66270 */
[----:B------:R-:W-:Y:S02]  /*02c0*/  ISETP.LT.OR P2, PT, R27, RZ, P2 ;  /* 0x000000ff1b00720c */ /* 0x000fe40001741670 */
[----:B------:R-:W-:Y:S01]  /*02d0*/  ISETP.GE.AND P5, PT, R8, UR7, PT ;  /* 0x0000000708007c0c */ /* 0x000fe2000bfa6270 */
[----:B------:R-:W0:Y:S01]  /*02e0*/  @!P0 LDC.64 R22, c[0x0][0x380] ;  /* 0x0000e000ff168b82 */ /* 0x000e220000000a00 */
[----:B------:R-:W-:-:S02]  /*02f0*/  ISETP.LT.OR P3, PT, R6, RZ, P3 ;  /* 0x000000ff0600720c */ /* 0x000fc40001f61670 */
[----:B------:R-:W-:Y:S02]  /*0300*/  IADD3 R25, PT, PT, R25, 0x7, RZ ;  /* 0x0000000719197810 */ /* 0x000fe40007ffe0ff */
[C---:B------:R-:W-:Y:S02]  /*0310*/  ISETP.GE.AND P4, PT, R9.reuse, UR7, PT ;  /* 0x0000000709007c0c */ /* 0x040fe4000bf86270 */
[----:B------:R-:W-:Y:S01]  /*0320*/  ISETP.LT.OR P5, PT, R8, RZ, P5 ;  /* 0x000000ff0800720c */ /* 0x000fe20002fa1670 */
[----:B------:R-:W1:Y:S01]  /*0330*/  @!P1 LDC.64 R20, c[0x0][0x380] ;  /* 0x0000e000ff149b82 */ /* 0x000e620000000a00 */
[----:B------:R-:W-:-:S07]  /*0340*/  ISETP.LT.OR P4, PT, R9, RZ, P4 ;  /* 0x000000ff0900720c */ /* 0x000fce0002781670 */
[----:B------:R-:W3:Y:S08]  /*0350*/  @!P2 LDC.64 R18, c[0x0][0x380] ;  /* 0x0000e000ff12ab82 */ /* 0x000ef00000000a00 */
[----:B------:R-:W4:Y:S01]  /*0360*/  @!P5 LDC.64 R12, c[0x0][0x380] ;  /* 0x0000e000ff0cdb82 */ /* 0x000f220000000a00 */
[----:B0-----:R-:W-:-:S06]  /*0370*/  @!P0 IMAD.WIDE.U32 R22, R15, 0x4, R22 ;  /* 0x000000040f168825 */ /* 0x001fcc00078e0016 */
[----:B------:R-:W5:Y:S01]  /*0380*/  @!P0 LDG.E R23, desc[UR8][R22.64] ;  /* 0x0000000816178981 */ /* 0x000f62000c1e1900 */
[----:B------:R-:W0:Y:S01]  /*0390*/  @!P4 LDC.64 R16, c[0x0][0x380] ;  /* 0x0000e000ff10cb82 */ /* 0x000e220000000a00 */
[----:B-1----:R-:W-:-:S06]  /*03a0*/  @!P1 IMAD.WIDE.U32 R20, R29, 0x4, R20 ;  /* 0x000000041d149825 */ /* 0x002fcc00078e0014 */
[----:B------:R-:W5:Y:S01]  /*03b0*/  @!P1 LDG.E R21, desc[UR8][R20.64] ;  /* 0x0000000814159981 */ /* 0x000f62000c1e1900 */
[----:B---3--:R-:W-:-:S06]  /*03c0*/  @!P2 IMAD.WIDE.U32 R18, R27, 0x4, R18 ;  /* 0x000000041b12a825 */ /* 0x008fcc00078e0012 */
[----:B------:R1:W3:Y:S01]  /*03d0*/  @!P2 LDG.E R19, desc[UR8][R18.64] ;  /* 0x000000081213a981 */ /* 0x0002e2000c1e1900 */
[----:B----4-:R-:W-:-:S06]  /*03e0*/  @!P5 IMAD.WIDE.U32 R12, R8, 0x4, R12 ;  /* 0x00000004080cd825 */ /* 0x010fcc00078e000c */
[----:B------:R-:W4:Y:S01]  /*03f0*/  @!P5 LDG.E R13, desc[UR8][R12.64] ;  /* 0x000000080c0dd981 */ /* 0x000f22000c1e1900 */
[----:B0-----:R-:W-:-:S06]  /*0400*/  @!P4 IMAD.WIDE.U32 R16, R9, 0x4, R16 ;  /* 0x000000040910c825 */ /* 0x001fcc00078e0010 */
[----:B------:R-:W4:Y:S01]  /*0410*/  @!P4 LDG.E R17, desc[UR8][R16.64] ;  /* 0x000000081011c981 */ /* 0x000f22000c1e1900 */
[----:B--2---:R-:W-:Y:S01]  /*0420*/  @!P6 FFMA R0, R11, R10, R0 ;  /* 0x0000000a0b00e223 */ /* 0x004fe20000000000 */
[C---:B------:R-:W-:Y:S01]  /*0430*/  ISETP.GE.AND P6, PT, R25.reuse, UR7, PT ;  /* 0x0000000719007c0c */ /* 0x040fe2000bfc6270 */
[----:B------:R-:W0:Y:S03]  /*0440*/  @!P3 LDC.64 R10, c[0x0][0x380] ;  /* 0x0000e000ff0abb82 */ /* 0x000e260000000a00 */
[----:B------:R-:W-:-:S13]  /*0450*/  ISETP.LT.OR P6, PT, R25, RZ, P6 ;  /* 0x000000ff1900720c */ /* 0x000fda00037c1670 */
[----:B------:R-:W2:Y:S01]  /*0460*/  @!P6 LDC.64 R14, c[0x0][0x380] ;  /* 0x0000e000ff0eeb82 */ /* 0x000ea20000000a00 */
[----:B0-----:R-:W-:-:S06]  /*0470*/  @!P3 IMAD.WIDE.U32 R10, R6, 0x4, R10 ;  /* 0x00000004060ab825 */ /* 0x001fcc00078e000a */
[----:B------:R0:W4:Y:S01]  /*0480*/  @!P3 LDG.E R11, desc[UR8][R10.64] ;  /* 0x000000080a0bb981 */ /* 0x000122000c1e1900 */
[----:B--2---:R-:W-:-:S06]  /*0490*/  @!P6 IMAD.WIDE.U32 R14, R25, 0x4, R14 ;  /* 0x00000004190ee825 */ /* 0x004fcc00078e000e */
[----:B------:R-:W2:Y:S01]  /*04a0*/  @!P6 LDG.E R15, desc[UR8][R14.64] ;  /* 0x000000080e0fe981 */ /* 0x000ea2000c1e1900 */
[----:B------:R-:W5:Y:S08]  /*04b0*/  @!P0 LDC R6, c[0x3][R5+0x4] ;  /* 0x00c0010005068b82 */ /* 0x000f700000000800 */
[----:B------:R-:W3:Y:S08]  /*04c0*/  @!P1 LDC R8, c[0x3][R5+0x8] ;  /* 0x00c0020005089b82 */ /* 0x000ef00000000800 */
[----:B------:R-:W3:Y:S08]  /*04d0*/  @!P2 LDC R9, c[0x3][R5+0xc] ;  /* 0x00c003000509ab82 */ /* 0x000ef00000000800 */
[----:B-1----:R-:W4:Y:S01]  /*04e0*/  @!P3 LDC R18, c[0x3][R5+0x10] ;  /* 0x00c004000512bb82 */ /* 0x002f220000000800 */
[----:B-----5:R-:W-:-:S07]  /*04f0*/  @!P0 FFMA R0, R23, R6, R0 ;  /* 0x0000000617008223 */ /* 0x020fce0000000000 */
[----:B------:R-:W1:Y:S08]  /*0500*/  @!P5 LDC R20, c[0x3][R5+0x14] ;  /* 0x00c005000514db82 */ /* 0x000e700000000800 */
[----:B0-----:R-:W0:Y:S01]  /*0510*/  @!P4 LDC R10, c[0x3][R5+0x18] ;  /* 0x00c00600050acb82 */ /* 0x001e220000000800 */
[----:B---3--:R-:W-:Y:S01]  /*0520*/  @!P1 FFMA R0, R21, R8, R0 ;  /* 0x0000000815009223 */ /* 0x008fe20000000000 */
[----:B------:R-:W-:-:S06]  /*0530*/  VIADD R7, R7, 0x8 ;  /* 0x0000000807077836 */ /* 0x000fcc0000000000 */
[----:B------:R-:W2:Y:S01]  /*0540*/  @!P6 LDC R6, c[0x3][R5+0x1c] ;  /* 0x00c007000506eb82 */ /* 0x000ea20000000800 */
[----:B------:R-:W-:Y:S01]  /*0550*/  @!P2 FFMA R0, R19, R9, R0 ;  /* 0x000000091300a223 */ /* 0x000fe20000000000 */
[----:B------:R-:W-:-:S03]  /*0560*/  ISETP.NE.AND P0, PT, R7, R3, PT ;  /* 0x000000030700720c */ /* 0x000fc60003f05270 */
[----:B----4-:R-:W-:-:S04]  /*0570*/  @!P3 FFMA R0, R11, R18, R0 ;  /* 0x000000120b00b223 */ /* 0x010fc80000000000 */
[----:B-1----:R-:W-:-:S04]  /*0580*/  @!P5 FFMA R0, R13, R20, R0 ;  /* 0x000000140d00d223 */ /* 0x002fc80000000000 */
[----:B0-----:R-:W-:-:S04]  /*0590*/  @!P4 FFMA R0, R17, R10, R0 ;  /* 0x0000000a1100c223 */ /* 0x001fc80000000000 */
[----:B--2---:R-:W-:Y:S01]  /*05a0*/  @!P6 FFMA R0, R15, R6, R0 ;  /* 0x000000060f00e223 */ /* 0x004fe20000000000 */
[----:B------:R-:W-:Y:S06]  /*05b0*/  @P0 BRA `(.L_x_2) ;  /* 0xfffffff800f00947 */ /* 0x000fec000383ffff */
.L_x_1:
[----:B------:R-:W-:Y:S05]  /*05c0*/  BRA.U !UP1, `(.L_x_0) ;  /* 0x0000000509387547 */ /* 0x000fea000b800000 */
[----:B------:R-:W0:Y:S01]  /*05d0*/  LDCU UR4, c[0x0][0x390] ;  /* 0x00007200ff0477ac */ /* 0x000e220008000800 */
[----:B------:R-:W-:Y:S02]  /*05e0*/  UISETP.GE.U32.AND UP0, UPT, UR6, 0x4, UPT ;  /* 0x000000040600788c */ /* 0x000fe4000bf06070 */
[----:B0-----:R-:W-:-:S04]  /*05f0*/  ULOP3.LUT UR5, UR4, 0x3, URZ, 0xc0, !UPT ;  /* 0x0000000304057892 */ /* 0x001fc8000f8ec0ff */
[----:B------:R-:W-:-:S03]  /*0600*/  UISETP.NE.AND UP1, UPT, UR5, URZ, UPT ;  /* 0x000000ff0500728c */ /* 0x000fc6000bf25270 */
[----:B------:R-:W-:Y:S08]  /*0610*/  BRA.U !UP0, `(.L_x_3) ;  /* 0x00000001088c7547 */ /* 0x000ff0000b800000 */
[----:B------:R-:W0:Y:S01]  /*0620*/  LDCU UR6, c[0x0][0x394] ;  /* 0x00007280ff0677ac */ /* 0x000e220008000800 */
[----:B------:R-:W-:-:S04]  /*0630*/  IADD3 R5, PT, PT, R4, R3, RZ ;  /* 0x0000000304057210 */ /* 0x000fc80007ffe0ff */
[C---:B------:R-:W-:Y:S01]  /*0640*/  IADD3 R17, PT, PT, R5.reuse, 0x2, RZ ;  /* 0x0000000205117810 */ /* 0x040fe20007ffe0ff */
[C---:B------:R-:W-:Y:S02]  /*0650*/  VIADD R15, R5.reuse, 0x1 ;  /* 0x00000001050f7836 */ /* 0x040fe40000000000 */
[C---:B------:R-:W-:Y:S01]  /*0660*/  VIADD R19, R5.reuse, 0x3 ;  /* 0x0000000305137836 */ /* 0x040fe20000000000 */
[----:B0-----:R-:W-:Y:S02]  /*0670*/  ISETP.GE.AND P0, PT, R5, UR6, PT ;  /* 0x0000000605007c0c */ /* 0x001fe4000bf06270 */
[----:B------:R-:W-:Y:S02]  /*0680*/  ISETP.GE.AND P1, PT, R15, UR6, PT ;  /* 0x000000060f007c0c */ /* 0x000fe4000bf26270 */
[----:B------:R-:W-:Y:S02]  /*0690*/  ISETP.LT.OR P0, PT, R5, RZ, P0 ;  /* 0x000000ff0500720c */ /* 0x000fe40000701670 */
[----:B------:R-:W-:-:S02]  /*06a0*/  ISETP.GE.AND P2, PT, R17, UR6, PT ;  /* 0x0000000611007c0c */ /* 0x000fc4000bf46270 */
[----:B------:R-:W-:Y:S02]  /*06b0*/  ISETP.LT.OR P1, PT, R15, RZ, P1 ;  /* 0x000000ff0f00720c */ /* 0x000fe40000f21670 */
[----:B------:R-:W-:Y:S02]  /*06c0*/  ISETP.GE.AND P3, PT, R19, UR6, PT ;  /* 0x0000000613007c0c */ /* 0x000fe4000bf66270 */
[----:B------:R-:W-:Y:S02]  /*06d0*/  ISETP.LT.OR P2, PT, R17, RZ, P2 ;  /* 0x000000ff1100720c */ /* 0x000fe40001741670 */
[----:B------:R-:W-:-:S03]  /*06e0*/  ISETP.LT.OR P3, PT, R19, RZ, P3 ;  /* 0x000000ff1300720c */ /* 0x000fc60001f61670 */
[----:B------:R-:W0:Y:S08]  /*06f0*/  @!P0 LDC.64 R10, c[0x0][0x380] ;  /* 0x0000e000ff0a8b82 */ /* 0x000e300000000a00 */
[----:B------:R-:W1:Y:S08]  /*0700*/  @!P1 LDC.64 R12, c[0x0][0x380] ;  /* 0x0000e000ff0c9b82 */ /* 0x000e700000000a00 */
[----:B------:R-:W2:Y:S08]  /*0710*/  @!P2 LDC.64 R8, c[0x0][0x380] ;  /* 0x0000e000ff08ab82 */ /* 0x000eb00000000a00 */
[----:B------:R-:W3:Y:S01]  /*0720*/  @!P3 LDC.64 R6, c[0x0][0x380] ;  /* 0x0000e000ff06bb82 */ /* 0x000ee20000000a00 */
[----:B0-----:R-:W-:-:S06]  /*0730*/  @!P0 IMAD.WIDE.U32 R10, R5, 0x4, R10 ;  /* 0x00000004050a8825 */ /* 0x001fcc00078e000a */
[----:B------:R-:W4:Y:S01]  /*0740*/  @!P0 LDG.E R11, desc[UR8][R10.64] ;  /* 0x000000080a0b8981 */ /* 0x000f22000c1e1900 */
[----:B-1----:R-:W-:-:S06]  /*0750*/  @!P1 IMAD.WIDE.U32 R12, R15, 0x4, R12 ;  /* 0x000000040f0c9825 */ /* 0x002fcc00078e000c */
[----:B------:R-:W5:Y:S01]  /*0760*/  @!P1 LDG.E R13, desc[UR8][R12.64] ;  /* 0x000000080c0d9981 */ /* 0x000f62000c1e1900 */
[----:B--2---:R-:W-:-:S06]  /*0770*/  @!P2 IMAD.WIDE.U32 R8, R17, 0x4, R8 ;  /* 0x000000041108a825 */ /* 0x004fcc00078e0008 */
[----:B------:R-:W2:Y:S01]  /*0780*/  @!P2 LDG.E R9, desc[UR8][R8.64] ;  /* 0x000000080809a981 */ /* 0x000ea2000c1e1900 */
[----:B---3--:R-:W-:-:S06]  /*0790*/  @!P3 IMAD.WIDE.U32 R6, R19, 0x4, R6 ;  /* 0x000000041306b825 */ /* 0x008fcc00078e0006 */
[----:B------:R-:W3:Y:S01]  /*07a0*/  @!P3 LDG.E R7, desc[UR8][R6.64] ;  /* 0x000000080607b981 */ /* 0x000ee2000c1e1900 */
[----:B------:R-:W-:-:S04]  /*07b0*/  SHF.L.U32 R5, R3, 0x2, RZ ;  /* 0x0000000203057819 */ /* 0x000fc800000006ff */
[----:B------:R-:W4:Y:S08]  /*07c0*/  @!P0 LDC R14, c[0x3][R5] ;  /* 0x00c00000050e8b82 */ /* 0x000f300000000800 */
[----:B------:R-:W5:Y:S08]  /*07d0*/  @!P1 LDC R15, c[0x3][R5+0x4] ;  /* 0x00c00100050f9b82 */ /* 0x000f700000000800 */
[----:B------:R-:W2:Y:S08]  /*07e0*/  @!P2 LDC R16, c[0x3][R5+0x8] ;  /* 0x00c002000510ab82 */ /* 0x000eb00000000800 */
[----:B------:R-:W3:Y:S01]  /*07f0*/  @!P3 LDC R17, c[0x3][R5+0xc] ;  /* 0x00c003000511bb82 */ /* 0x000ee20000000800 */
[----:B------:R-:W-:-:S02]  /*0800*/  VIADD R3, R3, 0x4 ;  /* 0x0000000403037836 */ /* 0x000fc40000000000 */
[----:B----4-:R-:W-:-:S04]  /*0810*/  @!P0 FFMA R0, R11, R14, R0 ;  /* 0x0000000e0b008223 */ /* 0x010fc80000000000 */
[----:B-----5:R-:W-:-:S04]  /*0820*/  @!P1 FFMA R0, R13, R15, R0 ;  /* 0x0000000f0d009223 */ /* 0x020fc80000000000 */
[----:B--2---:R-:W-:-:S04]  /*0830*/  @!P2 FFMA R0, R9, R16, R0 ;  /* 0x000000100900a223 */ /* 0x004fc80000000000 */
[----:B---3--:R-:W-:-:S07]  /*0840*/  @!P3 FFMA R0, R7, R17, R0 ;  /* 0x000000110700b223 */ /* 0x008fce0000000000 */
.L_x_3:
[----:B------:R-:W-:Y:S05]  /*0850*/  BRA.U !UP1, `(.L_x_0) ;  /* 0x0000000109947547 */ /* 0x000fea000b800000 */
[----:B------:R-:W-:Y:S02]  /*0860*/  UISETP.NE.AND UP0, UPT, UR5, 0x1, UPT ;  /* 0x000000010500788c */ /* 0x000fe4000bf05270 */
[----:B------:R-:W-:-:S04]  /*0870*/  ULOP3.LUT UR4, UR4, 0x1, URZ, 0xc0, !UPT ;  /* 0x0000000104047892 */ /* 0x000fc8000f8ec0ff */
[----:B------:R-:W-:-:S03]  /*0880*/  UISETP.NE.U32.AND UP1, UPT, UR4, 0x1, UPT ;  /* 0x000000010400788c */ /* 0x000fc6000bf25070 */
[----:B------:R-:W-:Y:S08]  /*0890*/  BRA.U !UP0, `(.L_x_4) ;  /* 0x00000001084c7547 */ /* 0x000ff0000b800000 */
[----:B------:R-:W0:Y:S01]  /*08a0*/  LDCU UR4, c[0x0][0x394] ;  /* 0x00007280ff0477ac */ /* 0x000e220008000800 */
[----:B------:R-:W-:-:S05]  /*08b0*/  IADD3 R11, PT, PT, R4, R3, RZ ;  /* 0x00000003040b7210 */ /* 0x000fca0007ffe0ff */
[C---:B------:R-:W-:Y:S01]  /*08c0*/  VIADD R5, R11.reuse, 0x1 ;  /* 0x000000010b057836 */ /* 0x040fe20000000000 */
[----:B0-----:R-:W-:-:S04]  /*08d0*/  ISETP.GE.AND P0, PT, R11, UR4, PT ;  /* 0x000000040b007c0c */ /* 0x001fc8000bf06270 */
[----:B------:R-:W-:Y:S02]  /*08e0*/  ISETP.GE.AND P1, PT, R5, UR4, PT ;  /* 0x0000000405007c0c */ /* 0x000fe4000bf26270 */
[----:B------:R-:W-:Y:S02]  /*08f0*/  ISETP.LT.OR P0, PT, R11, RZ, P0 ;  /* 0x000000ff0b00720c */ /* 0x000fe40000701670 */
[----:B------:R-:W-:-:S11]  /*0900*/  ISETP.LT.OR P1, PT, R5, RZ, P1 ;  /* 0x000000ff0500720c */ /* 0x000fd60000f21670 */
[----:B------:R-:W0:Y:S08]  /*0910*/  @!P0 LDC.64 R6, c[0x0][0x380] ;  /* 0x0000e000ff068b82 */ /* 0x000e300000000a00 */
[----:B------:R-:W1:Y:S01]  /*0920*/  @!P1 LDC.64 R8, c[0x0][0x380] ;  /* 0x0000e000ff089b82 */ /* 0x000e620000000a00 */
[----:B0-----:R-:W-:-:S06]  /*0930*/  @!P0 IMAD.WIDE.U32 R6, R11, 0x4, R6 ;  /* 0x000000040b068825 */ /* 0x001fcc00078e0006 */
[----:B------:R-:W2:Y:S01]  /*0940*/  @!P0 LDG.E R7, desc[UR8][R6.64] ;  /* 0x0000000806078981 */ /* 0x000ea2000c1e1900 */
[----:B-1----:R-:W-:-:S06]  /*0950*/  @!P1 IMAD.WIDE.U32 R8, R5, 0x4, R8 ;  /* 0x0000000405089825 */ /* 0x002fcc00078e0008 */
[----:B------:R-:W3:Y:S01]  /*0960*/  @!P1 LDG.E R9, desc[UR8][R8.64] ;  /* 0x0000000808099981 */ /* 0x000ee2000c1e1900 */
[----:B------:R-:W-:-:S04]  /*0970*/  SHF.L.U32 R11, R3, 0x2, RZ ;  /* 0x00000002030b7819 */ /* 0x000fc800000006ff */
[----:B------:R-:W2:Y:S08]  /*0980*/  @!P0 LDC R5, c[0x3][R11] ;  /* 0x00c000000b058b82 */ /* 0x000eb00000000800 */
[----:B------:R-:W3:Y:S01]  /*0990*/  @!P1 LDC R10, c[0x3][R11+0x4] ;  /* 0x00c001000b0a9b82 */ /* 0x000ee20000000800 */
[----:B------:R-:W-:Y:S02]  /*09a0*/  VIADD R3, R3, 0x2 ;  /* 0x0000000203037836 */ /* 0x000fe40000000000 */
[----:B--2---:R-:W-:-:S04]  /*09b0*/  @!P0 FFMA R0, R7, R5, R0 ;  /* 0x0000000507008223 */ /* 0x004fc80000000000 */
[----:B---3--:R-:W-:-:S07]  /*09c0*/  @!P1 FFMA R0, R9, R10, R0 ;  /* 0x0000000a09009223 */ /* 0x008fce0000000000 */
.L_x_4:
[----:B------:R-:W-:Y:S05]  /*09d0*/  BRA.U UP1, `(.L_x_0) ;  /* 0x0000000101347547 */ /* 0x000fea000b800000 */
[----:B------:R-:W0:Y:S01]  /*09e0*/  LDCU UR4, c[0x0][0x394] ;  /* 0x00007280ff0477ac */ /* 0x000e220008000800 */
[----:B------:R-:W-:Y:S01]  /*09f0*/  IADD3 R7, PT, PT, R4, R3, RZ ;  /* 0x0000000304077210 */ /* 0x000fe20007ffe0ff */
[----:B------:R-:W-:Y:S03]  /*0a00*/  BSSY.RECONVERGENT B0, `(.L_x_0) ;  /* 0x000000a000007945 */ /* 0x000fe60003800200 */
[----:B0-----:R-:W-:-:S04]  /*0a10*/  ISETP.GE.AND P0, PT, R7, UR4, PT ;  /* 0x0000000407007c0c */ /* 0x001fc8000bf06270 */
[----:B------:R-:W-:-:S13]  /*0a20*/  ISETP.LT.OR P0, PT, R7, RZ, P0 ;  /* 0x000000ff0700720c */ /* 0x000fda0000701670 */
[----:B------:R-:W-:Y:S05]  /*0a30*/  @P0 BRA `(.L_x_5) ;  /* 0x0000000000180947 */ /* 0x000fea0003800000 */
[----:B------:R-:W0:Y:S02]  /*0a40*/  LDC.64 R4, c[0x0][0x380] ;  /* 0x0000e000ff047b82 */ /* 0x000e240000000a00 */
[----:B0-----:R-:W-:-:S06]  /*0a50*/  IMAD.WIDE.U32 R4, R7, 0x4, R4 ;  /* 0x0000000407047825 */ /* 0x001fcc00078e0004 */
[----:B------:R-:W2:Y:S01]  /*0a60*/  LDG.E R5, desc[UR8][R4.64] ;  /* 0x0000000804057981 */ /* 0x000ea2000c1e1900 */
[----:B------:R-:W-:-:S06]  /*0a70*/  IMAD.SHL.U32 R3, R3, 0x4, RZ ;  /* 0x0000000403037824 */ /* 0x000fcc00078e00ff */
[----:B------:R-:W2:Y:S02]  /*0a80*/  LDC R3, c[0x3][R3] ;  /* 0x00c0000003037b82 */ /* 0x000ea40000000800 */
[----:B--2---:R-:W-:-:S07]  /*0a90*/  FFMA R0, R5, R3, R0 ;  /* 0x0000000305007223 */ /* 0x004fce0000000000 */
.L_x_5:
[----:B------:R-:W-:Y:S05]  /*0aa0*/  BSYNC.RECONVERGENT B0 ;  /* 0x0000000000007941 */ /* 0x000fea0003800200 */
.L_x_0:
[----:B------:R-:W0:Y:S02]  /*0ab0*/  LDC.64 R4, c[0x0][0x388] ;  /* 0x0000e200ff047b82 */ /* 0x000e240000000a00 */
[----:B0-----:R-:W-:-:S05]  /*0ac0*/  IMAD.WIDE R2, R2, 0x4, R4 ;  /* 0x0000000402027825 */ /* 0x001fca00078e0204 */
[----:B------:R-:W-:Y:S01]  /*0ad0*/  STG.E desc[UR8][R2.64], R0 ;  /* 0x0000000002007986 */ /* 0x000fe2000c101908 */
[----:B------:R-:W-:Y:S05]  /*0ae0*/  EXIT ;  /* 0x000000000000794d */ /* 0x000fea0003800000 */
.L_x_6:
[----:B------:R-:W-:-:S00]  /*0af0*/  BRA `(.L_x_6) ;  /* 0xfffffffc00fc7947 */ /* 0x000fc0000383ffff */
[----:B------:R-:W-:-:S00]  /*0b00*/  NOP ;  /* 0x0000000000007918 */ /* 0x000fc00000000000 */
[----:B------:R-:W-:-:S00]  /*0b10*/  NOP ;  /* 0x0000000000007918 */ /* 0x000fc00000000000 */
[----:B------:R-:W-:-:S00]  /*0b20*/  NOP ;  /* 0x0000000000007918 */ /* 0x000fc00000000000 */
[----:B------:R-:W-:-:S00]  /*0b30*/  NOP ;  /* 0x0000000000007918 */ /* 0x000fc00000000000 */
[----:B------:R-:W-:-:S00]  /*0b40*/  NOP ;  /* 0x0000000000007918 */ /* 0x000fc00000000000 */
[----:B------:R-:W-:-:S00]  /*0b50*/  NOP ;  /* 0x0000000000007918 */ /* 0x000fc00000000000 */
[----:B------:R-:W-:-:S00]  /*0b60*/  NOP ;  /* 0x0000000000007918 */ /* 0x000fc00000000000 */
[----:B------:R-:W-:-:S00]  /*0b70*/  NOP ;  /* 0x0000000000007918 */ /* 0x000fc00000000000 */
.L_x_7:


//--------------------- .nv.shared.reserved.0     --------------------------
	.section	.nv.shared.reserved.0,"aw",@nobits
	.weak		__nv_reservedSMEM_offset_0_alias
	.size		__nv_reservedSMEM_offset_0_alias, 0, 64
	.other		__nv_reservedSMEM_offset_0_alias,@"STO_CUDA_RESERVED_SHARED STV_DEFAULT"
__nv_reservedSMEM_offset_0_alias:
	.zero		0
	.zero		64


//--------------------- .nv.constant0._Z13conv_1D_basicPfS_ii --------------------------
	.section	.nv.constant0._Z13conv_1D_basicPfS_ii,"a",@progbits
	.sectionflags	@""
	.align	4
.nv.constant0._Z13conv_1D_basicPfS_ii:
	.zero		920


//--------------------- SYMBOLS --------------------------

	.type		.nv.reservedSmem.offset0,@object
	.size		.nv.reservedSmem.offset0,0x4
